	.headerflags	@"EF_CUDA_TEXMODE_UNIFIED EF_CUDA_64BIT_ADDRESS EF_CUDA_SM86 EF_CUDA_VIRTUAL_SM(EF_CUDA_SM86)"
	.elftype	@"ET_EXEC"


//--------------------- .nv.info                  --------------------------
	.section	.nv.info,"",@"SHT_CUDA_INFO"
	.align	4


	//----- nvinfo : EIATTR_REGCOUNT
	.align		4
        /*0000*/ 	.byte	0x04, 0x2f
        /*0002*/ 	.short	(.L_1 - .L_0)
	.align		4
.L_0:
        /*0004*/ 	.word	index@(triton_mm)
        /*0008*/ 	.word	0x0000008d


	//----- nvinfo : EIATTR_MIN_STACK_SIZE
	.align		4
.L_1:
        /*000c*/ 	.byte	0x04, 0x12
        /*000e*/ 	.short	(.L_3 - .L_2)
	.align		4
.L_2:
        /*0010*/ 	.word	index@(triton_mm)
        /*0014*/ 	.word	0x00000000


	//----- nvinfo : EIATTR_FRAME_SIZE
	.align		4
.L_3:
        /*0018*/ 	.byte	0x04, 0x11
        /*001a*/ 	.short	(.L_5 - .L_4)
	.align		4
.L_4:
        /*001c*/ 	.word	index@(triton_mm)
        /*0020*/ 	.word	0x00000000


	//----- nvinfo : EIATTR_MIN_STACK_SIZE
	.align		4
.L_5:
        /*0024*/ 	.byte	0x04, 0x12
        /*0026*/ 	.short	(.L_7 - .L_6)
	.align		4
.L_6:
        /*0028*/ 	.word	index@(triton_mm)
        /*002c*/ 	.word	0x00000000
.L_7:


//--------------------- .nv.info.triton_mm        --------------------------
	.section	.nv.info.triton_mm,"",@"SHT_CUDA_INFO"
	.sectionflags	@""
	.align	4


	//----- nvinfo : EIATTR_CUDA_API_VERSION
	.align		4
        /*0000*/ 	.byte	0x04, 0x37
        /*0002*/ 	.short	(.L_9 - .L_8)
.L_8:
        /*0004*/ 	.word	0x0000007c


	//----- nvinfo : EIATTR_SW2861232_WAR
	.align		4
.L_9:
        /*0008*/ 	.byte	0x01, 0x35
	.zero		2


	//----- nvinfo : EIATTR_PARAM_CBANK
	.align		4
        /*000c*/ 	.byte	0x04, 0x0a
        /*000e*/ 	.short	(.L_11 - .L_10)
	.align		4
.L_10:
        /*0010*/ 	.word	index@(.nv.constant0.triton_mm)
        /*0014*/ 	.short	0x0160
        /*0016*/ 	.short	0x0020


	//----- nvinfo : EIATTR_CBANK_PARAM_SIZE
	.align		4
.L_11:
        /*0018*/ 	.byte	0x03, 0x19
        /*001a*/ 	.short	0x0020


	//----- nvinfo : EIATTR_KPARAM_INFO
	.align		4
        /*001c*/ 	.byte	0x04, 0x17
        /*001e*/ 	.short	(.L_13 - .L_12)
.L_12:
        /*0020*/ 	.word	0x00000000
        /*0024*/ 	.short	0x0003
        /*0026*/ 	.short	0x0018
        /*0028*/ 	.byte	0x00, 0xf4, 0x21, 0x00


	//----- nvinfo : EIATTR_KPARAM_INFO
	.align		4
.L_13:
        /*002c*/ 	.byte	0x04, 0x17
        /*002e*/ 	.short	(.L_15 - .L_14)
.L_14:
        /*0030*/ 	.word	0x00000000
        /*0034*/ 	.short	0x0002
        /*0036*/ 	.short	0x0010
        /*0038*/ 	.byte	0x00, 0xf4, 0x21, 0x00


	//----- nvinfo : EIATTR_KPARAM_INFO
	.align		4
.L_15:
        /*003c*/ 	.byte	0x04, 0x17
        /*003e*/ 	.short	(.L_17 - .L_16)
.L_16:
        /*0040*/ 	.word	0x00000000
        /*0044*/ 	.short	0x0001
        /*0046*/ 	.short	0x0008
        /*0048*/ 	.byte	0x00, 0xf4, 0x21, 0x00


	//----- nvinfo : EIATTR_KPARAM_INFO
	.align		4
.L_17:
        /*004c*/ 	.byte	0x04, 0x17
        /*004e*/ 	.short	(.L_19 - .L_18)
.L_18:
        /*0050*/ 	.word	0x00000000
        /*0054*/ 	.short	0x0000
        /*0056*/ 	.short	0x0000
        /*0058*/ 	.byte	0x00, 0xf4, 0x21, 0x00


	//----- nvinfo : EIATTR_MAXREG_COUNT
	.align		4
.L_19:
        /*005c*/ 	.byte	0x03, 0x1b
        /*005e*/ 	.short	0x00ff


	//----- nvinfo : EIATTR_EXIT_INSTR_OFFSETS
	.align		4
        /*0060*/ 	.byte	0x04, 0x1c
        /*0062*/ 	.short	(.L_21 - .L_20)


	//   ....[0]....
.L_20:
        /*0064*/ 	.word	0x00001c20


	//   ....[1]....
        /*0068*/ 	.word	0x00001c70


	//----- nvinfo : EIATTR_REQNTID
	.align		4
.L_21:
        /*006c*/ 	.byte	0x04, 0x10
        /*006e*/ 	.short	(.L_23 - .L_22)
.L_22:
        /*0070*/ 	.word	0x00000100
        /*0074*/ 	.word	0x00000001
        /*0078*/ 	.word	0x00000001
.L_23:


//--------------------- .nv.callgraph             --------------------------
	.section	.nv.callgraph,"",@"SHT_CUDA_CALLGRAPH"
	.align	4
	.sectionentsize	8
	.align		4
        /*0000*/ 	.word	0x00000000
	.align		4
        /*0004*/ 	.word	0xffffffff
	.align		4
        /*0008*/ 	.word	0x00000000
	.align		4
        /*000c*/ 	.word	0xfffffffe
	.align		4
        /*0010*/ 	.word	0x00000000
	.align		4
        /*0014*/ 	.word	0xfffffffd
	.align		4
        /*0018*/ 	.word	0x00000000
	.align		4
        /*001c*/ 	.word	0xfffffffc


//--------------------- .nv.rel.action            --------------------------
	.section	.nv.rel.action,"",@"SHT_CUDA_RELOCINFO"
	.align	8
	.sectionentsize	8
        /*0000*/ 	.byte	0x73, 0x00, 0x00, 0x00, 0x00, 0x00, 0x00, 0x00, 0x00, 0x00, 0x00, 0x11, 0x25, 0x00, 0x05, 0x36


//--------------------- .nv.constant0.triton_mm   --------------------------
	.section	.nv.constant0.triton_mm,"a",@progbits
	.sectionflags	@""
	.align	4
.nv.constant0.triton_mm:
	.zero		384


//--------------------- .text.triton_mm           --------------------------
	.section	.text.triton_mm,"ax",@progbits
	.sectionflags	@"SHF_BARRIERS=1"
	.sectioninfo	@"SHI_REGISTERS=141"
	.align	128
        .global         triton_mm
        .type           triton_mm,@function
        .size           triton_mm,(.L_x_2 - triton_mm)
        .other          triton_mm,@"STO_CUDA_ENTRY STV_DEFAULT"
triton_mm:
.text.triton_mm:
[----:B------:R-:W-:Y:S02]  /*0000*/  IMAD.MOV.U32 R1, RZ, RZ, c[0x0][0x28] ;  /* 0x00000a00ff017624 */ /* 0x000fe400078e00ff */
[----:B------:R-:W1:Y:S01]  /*0010*/  S2R R15, SR_CTAID.X ;  /* 0x00000000000f7919 */ /* 0x000e620000002500 */
[----:B------:R-:W-:Y:S01]  /*0020*/  IMAD.MOV.U32 R3, RZ, RZ, -0x8 ;  /* 0xfffffff8ff037424 */ /* 0x000fe200078e00ff */
[----:B------:R-:W-:Y:S01]  /*0030*/  ULDC.64 UR6, c[0x0][0x118] ;  /* 0x0000460000067ab9 */ /* 0x000fe20000000a00 */
[----:B------:R-:W-:Y:S01]  /*0040*/  IMAD.MOV.U32 R129, RZ, RZ, RZ ;  /* 0x000000ffff817224 */ /* 0x000fe200078e00ff */
[----:B------:R-:W2:Y:S01]  /*0050*/  S2R R22, SR_TID.X ;  /* 0x0000000000167919 */ /* 0x000ea20000002100 */
[----:B------:R-:W-:Y:S01]  /*0060*/  IMAD.MOV.U32 R130, RZ, RZ, RZ ;  /* 0x000000ffff827224 */ /* 0x000fe200078e00ff */
[----:B------:R-:W-:Y:S01]  /*0070*/  CS2R R24, SRZ ;  /* 0x0000000000187805 */ /* 0x000fe2000001ff00 */
        /* <DEDUP_REMOVED lines=17> */
[----:B-1----:R-:W-:Y:S01]  /*0190*/  SHF.R.S32.HI R0, RZ, 0x1f, R15 ;  /* 0x0000001fff007819 */ /* 0x002fe2000001140f */
[----:B------:R-:W-:Y:S01]  /*01a0*/  CS2R R60, SRZ ;  /* 0x00000000003c7805 */ /* 0x000fe2000001ff00 */
[-C--:B------:R-:W-:Y:S01]  /*01b0*/  IABS R9, R15.reuse ;  /* 0x0000000f00097213 */ /* 0x080fe20000000000 */
[----:B------:R-:W-:Y:S01]  /*01c0*/  CS2R R62, SRZ ;  /* 0x00000000003e7805 */ /* 0x000fe2000001ff00 */
[----:B------:R-:W-:Y:S01]  /*01d0*/  LEA.HI R0, R0, R15, RZ, 0x8 ;  /* 0x0000000f00007211 */ /* 0x000fe200078f40ff */
[C---:B--2---:R-:W-:Y:S01]  /*01e0*/  IMAD.SHL.U32 R12, R22.reuse, 0x4, RZ ;  /* 0x00000004160c7824 */ /* 0x044fe200078e00ff */
[----:B------:R-:W-:Y:S01]  /*01f0*/  ISETP.GE.AND P3, PT, R15, RZ, PT ;  /* 0x000000ff0f00720c */ /* 0x000fe20003f66270 */
[----:B------:R-:W-:Y:S01]  /*0200*/  IMAD.SHL.U32 R105, R22, 0x8, RZ ;  /* 0x0000000816697824 */ /* 0x000fe200078e00ff */
[----:B------:R-:W-:Y:S01]  /*0210*/  SHF.R.S32.HI R4, RZ, 0x8, R0 ;  /* 0x00000008ff047819 */ /* 0x000fe20000011400 */
[----:B------:R-:W-:Y:S01]  /*0220*/  CS2R R64, SRZ ;  /* 0x0000000000407805 */ /* 0x000fe2000001ff00 */
[----:B------:R-:W-:Y:S01]  /*0230*/  LOP3.LUT R0, R0, 0xffffff00, RZ, 0xc0, !PT ;  /* 0xffffff0000007812 */ /* 0x000fe200078ec0ff */
[----:B------:R-:W-:Y:S01]  /*0240*/  UMOV UR4, 0xffffffff ;  /* 0xffffffff00047882 */ /* 0x000fe20000000000 */
[----:B------:R-:W-:Y:S01]  /*0250*/  SHF.R.U32.HI R10, RZ, 0x2, R22 ;  /* 0x00000002ff0a7819 */ /* 0x000fe20000011616 */
[----:B------:R-:W-:Y:S01]  /*0260*/  IMAD R2, R4, R3, 0x4 ;  /* 0x0000000404027424 */ /* 0x000fe200078e0203 */
[----:B------:R-:W-:-:S02]  /*0270*/  LOP3.LUT R11, R12, 0x8, RZ, 0xc0, !PT ;  /* 0x000000080c0b7812 */ /* 0x000fc400078ec0ff */
[----:B------:R-:W-:Y:S02]  /*0280*/  SGXT.U32 R10, R10, 0x5 ;  /* 0x000000050a0a781a */ /* 0x000fe40000000000 */
[----:B------:R-:W-:Y:S02]  /*0290*/  IMNMX R5, R2, 0x8, PT ;  /* 0x0000000802057817 */ /* 0x000fe40003800200 */
[--C-:B------:R-:W-:Y:S02]  /*02a0*/  SHF.R.U32.HI R106, RZ, 0x2, R22.reuse ;  /* 0x00000002ff6a7819 */ /* 0x100fe40000011616 */
[----:B------:R-:W-:Y:S02]  /*02b0*/  IABS R17, R5 ;  /* 0x0000000500117213 */ /* 0x000fe40000000000 */
[----:B------:R-:W-:Y:S02]  /*02c0*/  LOP3.LUT R111, R12, 0x18, R22, 0x48, !PT ;  /* 0x000000180c6f7812 */ /* 0x000fe400078e4816 */
[----:B------:R-:W1:Y:S08]  /*02d0*/  I2F.RP R6, R17 ;  /* 0x0000001100067306 */ /* 0x000e700000209400 */
[----:B-1----:R-:W1:Y:S02]  /*02e0*/  MUFU.RCP R6, R6 ;  /* 0x0000000600067308 */ /* 0x002e640000001000 */
[----:B-1----:R-:W-:-:S06]  /*02f0*/  IADD3 R2, R6, 0xffffffe, RZ ;  /* 0x0ffffffe06027810 */ /* 0x002fcc0007ffe0ff */
[----:B------:R1:W2:Y:S02]  /*0300*/  F2I.FTZ.U32.TRUNC.NTZ R3, R2 ;  /* 0x0000000200037305 */ /* 0x0002a4000021f000 */
[----:B-1----:R-:W-:Y:S02]  /*0310*/  IMAD.MOV.U32 R2, RZ, RZ, RZ ;  /* 0x000000ffff027224 */ /* 0x002fe400078e00ff */
[----:B--2---:R-:W-:-:S04]  /*0320*/  IMAD.MOV R8, RZ, RZ, -R3 ;  /* 0x000000ffff087224 */ /* 0x004fc800078e0a03 */
[----:B------:R-:W-:Y:S01]  /*0330*/  IMAD R7, R8, R17, RZ ;  /* 0x0000001108077224 */ /* 0x000fe200078e02ff */
[----:B------:R-:W-:-:S03]  /*0340*/  IABS R8, R5 ;  /* 0x0000000500087213 */ /* 0x000fc60000000000 */
[----:B------:R-:W-:-:S04]  /*0350*/  IMAD.HI.U32 R3, R3, R7, R2 ;  /* 0x0000000703037227 */ /* 0x000fc800078e0002 */
[----:B------:R-:W-:Y:S02]  /*0360*/  IMAD.MOV R2, RZ, RZ, -R8 ;  /* 0x000000ffff027224 */ /* 0x000fe400078e0a08 */
[----:B------:R-:W-:Y:S02]  /*0370*/  IMAD.IADD R8, R15, 0x1, -R0 ;  /* 0x000000010f087824 */ /* 0x000fe400078e0a00 */
[----:B------:R-:W-:-:S03]  /*0380*/  IMAD.HI.U32 R0, R3, R9, RZ ;  /* 0x0000000903007227 */ /* 0x000fc600078e00ff */
[----:B------:R-:W-:Y:S01]  /*0390*/  IABS R7, R8 ;  /* 0x0000000800077213 */ /* 0x000fe20000000000 */
[----:B------:R-:W-:Y:S01]  /*03a0*/  IMAD R6, R0, R2, R9 ;  /* 0x0000000200067224 */ /* 0x000fe200078e0209 */
[----:B------:R-:W-:-:S03]  /*03b0*/  LOP3.LUT R8, R8, R5, RZ, 0x3c, !PT ;  /* 0x0000000508087212 */ /* 0x000fc600078e3cff */
[----:B------:R-:W-:Y:S01]  /*03c0*/  IMAD.MOV.U32 R0, RZ, RZ, R7 ;  /* 0x000000ffff007224 */ /* 0x000fe200078e0007 */
[----:B------:R-:W-:-:S03]  /*03d0*/  ISETP.GT.U32.AND P1, PT, R17, R6, PT ;  /* 0x000000061100720c */ /* 0x000fc60003f24070 */
[----:B------:R-:W-:-:S04]  /*03e0*/  IMAD.HI.U32 R7, R3, R0, RZ ;  /* 0x0000000003077227 */ /* 0x000fc800078e00ff */
[----:B------:R-:W-:Y:S01]  /*03f0*/  IMAD R3, R7, R2, R0 ;  /* 0x0000000207037224 */ /* 0x000fe200078e0200 */
[C---:B------:R-:W-:Y:S02]  /*0400*/  LOP3.LUT R0, R22.reuse, 0x10, RZ, 0xc0, !PT ;  /* 0x0000001016007812 */ /* 0x040fe400078ec0ff */
[----:B------:R-:W-:Y:S02]  /*0410*/  LOP3.LUT R2, R22, 0x80, RZ, 0xc0, !PT ;  /* 0x0000008016027812 */ /* 0x000fe400078ec0ff */
[C---:B------:R-:W-:Y:S01]  /*0420*/  ISETP.GT.U32.AND P0, PT, R17.reuse, R3, PT ;  /* 0x000000031100720c */ /* 0x040fe20003f04070 */
[----:B------:R-:W-:Y:S01]  /*0430*/  @!P1 IMAD.IADD R6, R6, 0x1, -R17 ;  /* 0x0000000106069824 */ /* 0x000fe200078e0a11 */
[----:B------:R-:W-:Y:S02]  /*0440*/  SHF.R.U32.HI R13, RZ, 0x1, R0 ;  /* 0x00000001ff0d7819 */ /* 0x000fe40000011600 */
[----:B------:R-:W-:Y:S02]  /*0450*/  SHF.R.U32.HI R9, RZ, 0x2, R2 ;  /* 0x00000002ff097819 */ /* 0x000fe40000011602 */
[----:B------:R-:W-:-:S02]  /*0460*/  ISETP.GT.U32.AND P1, PT, R17, R6, PT ;  /* 0x000000061100720c */ /* 0x000fc40003f24070 */
[----:B------:R-:W-:Y:S02]  /*0470*/  LOP3.LUT R14, R13, 0x10, R12, 0xf8, !PT ;  /* 0x000000100d0e7812 */ /* 0x000fe400078ef80c */
[----:B------:R-:W-:Y:S02]  /*0480*/  LOP3.LUT R10, R10, R9, RZ, 0xfc, !PT ;  /* 0x000000090a0a7212 */ /* 0x000fe400078efcff */
[----:B------:R-:W-:Y:S01]  /*0490*/  LOP3.LUT R79, R14, 0x10, R11, 0x1e, !PT ;  /* 0x000000100e4f7812 */ /* 0x000fe200078e1e0b */
[--C-:B------:R-:W-:Y:S01]  /*04a0*/  @!P0 IMAD.IADD R3, R3, 0x1, -R17.reuse ;  /* 0x0000000103038824 */ /* 0x100fe200078e0a11 */
[C---:B------:R-:W-:Y:S02]  /*04b0*/  LOP3.LUT R9, R22.reuse, 0x8, RZ, 0xc0, !PT ;  /* 0x0000000816097812 */ /* 0x040fe400078ec0ff */
[----:B------:R-:W-:Y:S02]  /*04c0*/  LOP3.LUT R14, R22, 0x7, RZ, 0xc0, !PT ;  /* 0x00000007160e7812 */ /* 0x000fe400078ec0ff */
[----:B------:R-:W-:Y:S01]  /*04d0*/  ISETP.GE.U32.AND P2, PT, R3, R17, PT ;  /* 0x000000110300720c */ /* 0x000fe20003f46070 */
[----:B------:R-:W-:Y:S01]  /*04e0*/  @!P1 IMAD.IADD R6, R6, 0x1, -R17 ;  /* 0x0000000106069824 */ /* 0x000fe200078e0a11 */
[----:B------:R-:W-:-:S02]  /*04f0*/  ISETP.NE.AND P1, PT, R5, RZ, PT ;  /* 0x000000ff0500720c */ /* 0x000fc40003f25270 */
[----:B------:R-:W-:Y:S01]  /*0500*/  LOP3.LUT R5, RZ, R5, RZ, 0x33, !PT ;  /* 0x00000005ff057212 */ /* 0x000fe200078e33ff */
[----:B------:R-:W-:Y:S01]  /*0510*/  @!P3 IMAD.MOV R6, RZ, RZ, -R6 ;  /* 0x000000ffff06b224 */ /* 0x000fe200078e0a06 */
[----:B------:R-:W-:Y:S02]  /*0520*/  ISETP.GE.AND P3, PT, R8, RZ, PT ;  /* 0x000000ff0800720c */ /* 0x000fe40003f66270 */
[----:B------:R-:W-:Y:S02]  /*0530*/  @!P0 IADD3 R7, R7, 0x1, RZ ;  /* 0x0000000107078810 */ /* 0x000fe40007ffe0ff */
[----:B------:R-:W-:Y:S02]  /*0540*/  SHF.R.U32.HI R11, RZ, 0x3, R2 ;  /* 0x00000003ff0b7819 */ /* 0x000fe40000011602 */
[C-C-:B------:R-:W-:Y:S02]  /*0550*/  LOP3.LUT R16, R9.reuse, 0x20, R14.reuse, 0xfe, !PT ;  /* 0x0000002009107812 */ /* 0x140fe400078efe0e */
[----:B------:R-:W-:-:S02]  /*0560*/  LOP3.LUT R18, R9, 0x40, R14, 0xfe, !PT ;  /* 0x0000004009127812 */ /* 0x000fc400078efe0e */
[----:B------:R-:W-:Y:S02]  /*0570*/  LOP3.LUT R20, R9, 0x60, R14, 0xfe, !PT ;  /* 0x0000006009147812 */ /* 0x000fe400078efe0e */
[----:B------:R-:W-:Y:S02]  /*0580*/  SEL R3, R5, R6, !P1 ;  /* 0x0000000605037207 */ /* 0x000fe40004800000 */
[----:B------:R-:W-:Y:S02]  /*0590*/  @P2 IADD3 R7, R7, 0x1, RZ ;  /* 0x0000000107072810 */ /* 0x000fe40007ffe0ff */
[-C--:B------:R-:W-:Y:S01]  /*05a0*/  LOP3.LUT R16, R16, R11.reuse, RZ, 0xfc, !PT ;  /* 0x0000000b10107212 */ /* 0x080fe200078efcff */
[----:B------:R-:W-:Y:S01]  /*05b0*/  IMAD R3, R4, 0x8, R3 ;  /* 0x0000000804037824 */ /* 0x000fe200078e0203 */
[-C--:B------:R-:W-:Y:S01]  /*05c0*/  LOP3.LUT R18, R18, R11.reuse, RZ, 0xfc, !PT ;  /* 0x0000000b12127212 */ /* 0x080fe200078efcff */
[----:B------:R-:W-:Y:S01]  /*05d0*/  @!P3 IMAD.MOV R7, RZ, RZ, -R7 ;  /* 0x000000ffff07b224 */ /* 0x000fe200078e0a07 */
[----:B------:R-:W-:Y:S01]  /*05e0*/  LOP3.LUT R20, R20, R11, RZ, 0xfc, !PT ;  /* 0x0000000b14147212 */ /* 0x000fe200078efcff */
[----:B------:R-:W-:Y:S01]  /*05f0*/  IMAD.SHL.U32 R77, R3, 0x80, RZ ;  /* 0x00000080034d7824 */ /* 0x000fe200078e00ff */
[----:B------:R-:W-:Y:S01]  /*0600*/  LOP3.LUT R11, R11, 0xf, R22, 0xf8, !PT ;  /* 0x0000000f0b0b7812 */ /* 0x000fe200078ef816 */
[----:B------:R-:W-:Y:S01]  /*0610*/  IMAD.SHL.U32 R16, R16, 0x20, RZ ;  /* 0x0000002010107824 */ /* 0x000fe200078e00ff */
[----:B------:R-:W-:Y:S01]  /*0620*/  SEL R108, R5, R7, !P1 ;  /* 0x00000007056c7207 */ /* 0x000fe20004800000 */
[----:B------:R-:W-:Y:S01]  /*0630*/  IMAD.SHL.U32 R18, R18, 0x20, RZ ;  /* 0x0000002012127824 */ /* 0x000fe200078e00ff */
[----:B------:R-:W-:Y:S01]  /*0640*/  LOP3.LUT R4, R77, 0x40, R10, 0xfe, !PT ;  /* 0x000000404d047812 */ /* 0x000fe200078efe0a */
[----:B------:R-:W-:Y:S01]  /*0650*/  IMAD.SHL.U32 R76, R11, 0x20, RZ ;  /* 0x000000200b4c7824 */ /* 0x000fe200078e00ff */
[----:B------:R-:W-:Y:S01]  /*0660*/  SHF.R.S32.HI R11, RZ, 0x18, R3 ;  /* 0x00000018ff0b7819 */ /* 0x000fe20000011403 */
[----:B------:R-:W-:Y:S01]  /*0670*/  IMAD.SHL.U32 R20, R20, 0x20, RZ ;  /* 0x0000002014147824 */ /* 0x000fe200078e00ff */
[----:B------:R-:W-:Y:S01]  /*0680*/  LOP3.LUT R13, R13, 0x18, R12, 0x78, !PT ;  /* 0x000000180d0d7812 */ /* 0x000fe200078e780c */
[----:B------:R-:W-:Y:S01]  /*0690*/  IMAD.SHL.U32 R108, R108, 0x80, RZ ;  /* 0x000000806c6c7824 */ /* 0x000fe200078e00ff */
[----:B------:R-:W-:-:S02]  /*06a0*/  SGXT R11, R11, 0x1 ;  /* 0x000000010b0b781a */ /* 0x000fc40000000200 */
[----:B------:R-:W-:Y:S02]  /*06b0*/  LOP3.LUT R7, R14, 0x20, RZ, 0xfc, !PT ;  /* 0x000000200e077812 */ /* 0x000fe400078efcff */
[----:B------:R-:W-:Y:S02]  /*06c0*/  LEA.HI R6, R11, R4, RZ, 0x9 ;  /* 0x000000040b067211 */ /* 0x000fe400078f48ff */
[----:B------:R-:W-:Y:S02]  /*06d0*/  LOP3.LUT R122, R13, R76, RZ, 0xfc, !PT ;  /* 0x0000004c0d7a7212 */ /* 0x000fe400078efcff */
[-C--:B------:R-:W-:Y:S02]  /*06e0*/  LOP3.LUT R121, R16, R13.reuse, RZ, 0xfc, !PT ;  /* 0x0000000d10797212 */ /* 0x080fe400078efcff */
[-C--:B------:R-:W-:Y:S02]  /*06f0*/  LOP3.LUT R123, R18, R13.reuse, RZ, 0xfc, !PT ;  /* 0x0000000d127b7212 */ /* 0x080fe400078efcff */
[----:B------:R-:W-:-:S02]  /*0700*/  LOP3.LUT R104, R20, R13, RZ, 0xfc, !PT ;  /* 0x0000000d14687212 */ /* 0x000fc400078efcff */
[C-C-:B------:R-:W-:Y:S02]  /*0710*/  LOP3.LUT R17, R14.reuse, 0x8, R106.reuse, 0xf8, !PT ;  /* 0x000000080e117812 */ /* 0x140fe400078ef86a */
[----:B------:R-:W-:Y:S02]  /*0720*/  LOP3.LUT R19, R7, 0x8, R106, 0xf8, !PT ;  /* 0x0000000807137812 */ /* 0x000fe400078ef86a */
[----:B------:R-:W-:Y:S02]  /*0730*/  LOP3.LUT R13, R14, 0x40, RZ, 0xfc, !PT ;  /* 0x000000400e0d7812 */ /* 0x000fe400078efcff */
[----:B------:R-:W-:Y:S02]  /*0740*/  LOP3.LUT R7, R108, 0x40, R10, 0xfe, !PT ;  /* 0x000000406c077812 */ /* 0x000fe400078efe0a */
[----:B------:R-:W-:Y:S02]  /*0750*/  LOP3.LUT R9, R6, 0x1ffe00, RZ, 0xc0, !PT ;  /* 0x001ffe0006097812 */ /* 0x000fe400078ec0ff */
[----:B------:R-:W-:-:S02]  /*0760*/  LOP3.LUT R6, R108, R10, RZ, 0xfc, !PT ;  /* 0x0000000a6c067212 */ /* 0x000fc400078efcff */
[--C-:B------:R-:W-:Y:S01]  /*0770*/  LOP3.LUT R12, R17, 0x10, R106.reuse, 0xf8, !PT ;  /* 0x00000010110c7812 */ /* 0x100fe200078ef86a */
[----:B------:R-:W-:Y:S01]  /*0780*/  IMAD.IADD R4, R4, 0x1, -R9 ;  /* 0x0000000104047824 */ /* 0x000fe200078e0a09 */
[----:B------:R-:W-:Y:S02]  /*0790*/  LOP3.LUT R13, R13, 0x8, R106, 0xf8, !PT ;  /* 0x000000080d0d7812 */ /* 0x000fe400078ef86a */
[----:B------:R-:W-:Y:S01]  /*07a0*/  PRMT R17, R7, 0x9910, RZ ;  /* 0x0000991007117816 */ /* 0x000fe200000000ff */
[----:B------:R-:W-:Y:S01]  /*07b0*/  IMAD R107, R12, 0x20, R111 ;  /* 0x000000200c6b7824 */ /* 0x000fe200078e026f */
[----:B------:R-:W-:Y:S02]  /*07c0*/  LOP3.LUT R3, R79, R16, RZ, 0xfc, !PT ;  /* 0x000000104f037212 */ /* 0x000fe400078efcff */
[----:B------:R-:W-:Y:S02]  /*07d0*/  LOP3.LUT R5, R105, 0x18, R22, 0x48, !PT ;  /* 0x0000001869057812 */ /* 0x000fe400078e4816 */
[----:B------:R-:W-:-:S02]  /*07e0*/  PRMT R16, R6, 0x9910, RZ ;  /* 0x0000991006107816 */ /* 0x000fc400000000ff */
[--C-:B------:R-:W-:Y:S01]  /*07f0*/  LOP3.LUT R110, R13, 0x10, R106.reuse, 0xf8, !PT ;  /* 0x000000100d6e7812 */ /* 0x100fe200078ef86a */
[----:B------:R-:W-:Y:S01]  /*0800*/  IMAD.MOV.U32 R13, RZ, RZ, R17 ;  /* 0x000000ffff0d7224 */ /* 0x000fe200078e0011 */
[----:B------:R-:W-:Y:S01]  /*0810*/  LOP3.LUT R15, R14, 0x60, RZ, 0xfc, !PT ;  /* 0x000000600e0f7812 */ /* 0x000fe200078efcff */
[----:B------:R-:W-:Y:S01]  /*0820*/  IMAD R120, R10, 0x20, R5 ;  /* 0x000000200a787824 */ /* 0x000fe200078e0205 */
[----:B------:R-:W-:Y:S01]  /*0830*/  LOP3.LUT R14, R19, 0x10, R106, 0xf8, !PT ;  /* 0x00000010130e7812 */ /* 0x000fe200078ef86a */
[----:B------:R-:W-:Y:S01]  /*0840*/  IMAD.MOV.U32 R5, RZ, RZ, R16 ;  /* 0x000000ffff057224 */ /* 0x000fe200078e0010 */
[----:B------:R-:W-:Y:S01]  /*0850*/  SHF.R.S32.HI R12, RZ, 0xf, R13 ;  /* 0x0000000fff0c7819 */ /* 0x000fe2000001140d */
[--C-:B------:R-:W-:Y:S01]  /*0860*/  IMAD R110, R110, 0x20, R111.reuse ;  /* 0x000000206e6e7824 */ /* 0x100fe200078e026f */
[----:B------:R-:W-:Y:S01]  /*0870*/  LOP3.LUT R8, R22, 0x3, RZ, 0xc0, !PT ;  /* 0x0000000316087812 */ /* 0x000fe200078ec0ff */
[----:B------:R-:W-:Y:S01]  /*0880*/  IMAD R109, R14, 0x20, R111 ;  /* 0x000000200e6d7824 */ /* 0x000fe200078e026f */
[----:B------:R-:W-:Y:S01]  /*0890*/  SHF.R.S32.HI R5, RZ, 0xf, R5 ;  /* 0x0000000fff057819 */ /* 0x000fe20000011405 */
[----:B------:R-:W-:Y:S01]  /*08a0*/  IMAD R14, R4, 0x2800, RZ ;  /* 0x00002800040e7824 */ /* 0x000fe200078e02ff */
[----:B------:R-:W-:Y:S01]  /*08b0*/  LOP3.LUT R12, R12, 0xffff, RZ, 0xc0, !PT ;  /* 0x0000ffff0c0c7812 */ /* 0x000fe200078ec0ff */
[----:B------:R-:W-:Y:S01]  /*08c0*/  IMAD.WIDE.U32 R8, R8, 0x10, RZ ;  /* 0x0000001008087825 */ /* 0x000fe200078e00ff */
[----:B------:R-:W-:Y:S01]  /*08d0*/  LOP3.LUT R5, R5, 0xffff, RZ, 0xc0, !PT ;  /* 0x0000ffff05057812 */ /* 0x000fe200078ec0ff */
[----:B------:R-:W-:Y:S01]  /*08e0*/  CS2R R22, SRZ ;  /* 0x0000000000167805 */ /* 0x000fe2000001ff00 */
[----:B------:R-:W-:Y:S01]  /*08f0*/  LEA.HI R13, R12, R7, RZ, 0x1c ;  /* 0x000000070c0d7211 */ /* 0x000fe200078fe0ff */
[----:B------:R-:W-:Y:S01]  /*0900*/  IMAD.MOV.U32 R19, RZ, RZ, 0x2 ;  /* 0x00000002ff137424 */ /* 0x000fe200078e00ff */
[----:B------:R-:W-:Y:S01]  /*0910*/  LEA.HI R5, R5, R6, RZ, 0x1c ;  /* 0x0000000605057211 */ /* 0x000fe200078fe0ff */
[----:B------:R-:W-:Y:S01]  /*0920*/  IMAD.SHL.U32 R120, R120, 0x2, RZ ;  /* 0x0000000278787824 */ /* 0x000fe200078e00ff */
[----:B------:R-:W-:-:S02]  /*0930*/  LOP3.LUT R15, R15, 0x8, R106, 0xf8, !PT ;  /* 0x000000080f0f7812 */ /* 0x000fc400078ef86a */
[----:B------:R-:W-:Y:S02]  /*0940*/  LOP3.LUT R13, R13, 0xf000, RZ, 0xc0, !PT ;  /* 0x0000f0000d0d7812 */ /* 0x000fe400078ec0ff */
[----:B------:R-:W-:Y:S01]  /*0950*/  LOP3.LUT R12, R5, 0xf000, RZ, 0xc0, !PT ;  /* 0x0000f000050c7812 */ /* 0x000fe200078ec0ff */
[----:B------:R-:W-:Y:S01]  /*0960*/  IMAD.WIDE R4, R14, 0x2, RZ ;  /* 0x000000020e047825 */ /* 0x000fe200078e02ff */
[----:B------:R-:W-:Y:S02]  /*0970*/  LOP3.LUT R16, R15, 0x10, R106, 0xf8, !PT ;  /* 0x000000100f107812 */ /* 0x000fe400078ef86a */
[----:B------:R-:W-:Y:S01]  /*0980*/  LOP3.LUT R10, R77, R10, RZ, 0xfc, !PT ;  /* 0x0000000a4d0a7212 */ /* 0x000fe200078efcff */
[----:B------:R-:W-:Y:S01]  /*0990*/  IMAD.MOV R15, RZ, RZ, -R13 ;  /* 0x000000ffff0f7224 */ /* 0x000fe200078e0a0d */
[----:B------:R-:W-:Y:S01]  /*09a0*/  LOP3.LUT R67, R8, R4, RZ, 0xfc, !PT ;  /* 0x0000000408437212 */ /* 0x000fe200078efcff */
[----:B------:R-:W-:Y:S01]  /*09b0*/  IMAD.MOV R12, RZ, RZ, -R12 ;  /* 0x000000ffff0c7224 */ /* 0x000fe200078e0a0c */
[----:B------:R-:W-:Y:S01]  /*09c0*/  LEA.HI R11, R11, R10, RZ, 0x9 ;  /* 0x0000000a0b0b7211 */ /* 0x000fe200078f48ff */
[----:B------:R-:W-:Y:S01]  /*09d0*/  IMAD R111, R16, 0x20, R111 ;  /* 0x00000020106f7824 */ /* 0x000fe200078e026f */
[----:B------:R-:W-:-:S02]  /*09e0*/  PRMT R4, R15, 0x7710, RZ ;  /* 0x000077100f047816 */ /* 0x000fc400000000ff */
[----:B------:R-:W-:Y:S02]  /*09f0*/  PRMT R13, R12, 0x7710, RZ ;  /* 0x000077100c0d7816 */ /* 0x000fe400000000ff */
[----:B------:R-:W-:Y:S01]  /*0a00*/  LOP3.LUT R11, R11, 0x1ffe00, RZ, 0xc0, !PT ;  /* 0x001ffe000b0b7812 */ /* 0x000fe200078ec0ff */
[----:B------:R-:W-:Y:S01]  /*0a10*/  IMAD.IADD R7, R7, 0x1, R4 ;  /* 0x0000000107077824 */ /* 0x000fe200078e0204 */
[----:B------:R-:W-:Y:S01]  /*0a20*/  LOP3.LUT R78, R79, R18, RZ, 0xfc, !PT ;  /* 0x000000124f4e7212 */ /* 0x000fe200078efcff */
[----:B------:R-:W-:Y:S01]  /*0a30*/  IMAD.IADD R6, R6, 0x1, R13 ;  /* 0x0000000106067824 */ /* 0x000fe200078e020d */
[----:B------:R-:W-:Y:S01]  /*0a40*/  LOP3.LUT R70, R9, R5, RZ, 0xfc, !PT ;  /* 0x0000000509467212 */ /* 0x000fe200078efcff */
[----:B------:R-:W-:Y:S01]  /*0a50*/  IMAD.IADD R11, R10, 0x1, -R11 ;  /* 0x000000010a0b7824 */ /* 0x000fe200078e0a0b */
[----:B------:R-:W-:Y:S02]  /*0a60*/  PRMT R7, R7, 0x9910, RZ ;  /* 0x0000991007077816 */ /* 0x000fe400000000ff */
[----:B------:R-:W-:Y:S01]  /*0a70*/  PRMT R12, R6, 0x9910, RZ ;  /* 0x00009910060c7816 */ /* 0x000fe200000000ff */
[----:B------:R-:W-:Y:S01]  /*0a80*/  IMAD R10, R11, 0x2800, RZ ;  /* 0x000028000b0a7824 */ /* 0x000fe200078e02ff */
[----:B------:R-:W-:Y:S01]  /*0a90*/  LOP3.LUT R6, R14, 0x18, R105, 0xf8, !PT ;  /* 0x000000180e067812 */ /* 0x000fe200078ef869 */
[----:B------:R-:W-:Y:S01]  /*0aa0*/  IMAD.MOV.U32 R14, RZ, RZ, R7 ;  /* 0x000000ffff0e7224 */ /* 0x000fe200078e0007 */
[C---:B------:R-:W-:Y:S01]  /*0ab0*/  LOP3.LUT R76, R79.reuse, R76, RZ, 0xfc, !PT ;  /* 0x0000004c4f4c7212 */ /* 0x040fe200078efcff */
[----:B------:R-:W-:Y:S01]  /*0ac0*/  IMAD R12, R12, 0x2800, RZ ;  /* 0x000028000c0c7824 */ /* 0x000fe200078e02ff */
[--C-:B------:R-:W-:Y:S01]  /*0ad0*/  LOP3.LUT R4, R10, 0x18, R105.reuse, 0xf8, !PT ;  /* 0x000000180a047812 */ /* 0x100fe200078ef869 */
[----:B------:R-:W-:Y:S01]  /*0ae0*/  IMAD R14, R14, 0x2800, RZ ;  /* 0x000028000e0e7824 */ /* 0x000fe200078e02ff */
[----:B------:R-:W-:Y:S01]  /*0af0*/  LOP3.LUT R79, R79, R20, RZ, 0xfc, !PT ;  /* 0x000000144f4f7212 */ /* 0x000fe200078efcff */
[-C--:B------:R-:W-:Y:S01]  /*0b00*/  IMAD.WIDE R6, R6, R19.reuse, c[0x0][0x160] ;  /* 0x0000580006067625 */ /* 0x080fe200078e0213 */
[--C-:B------:R-:W-:Y:S01]  /*0b10*/  LOP3.LUT R16, R12, 0x18, R105.reuse, 0xf8, !PT ;  /* 0x000000180c107812 */ /* 0x100fe200078ef869 */
[----:B------:R-:W-:Y:S01]  /*0b20*/  CS2R R20, SRZ ;  /* 0x0000000000147805 */ /* 0x000fe2000001ff00 */
[----:B------:R-:W-:Y:S01]  /*0b30*/  LOP3.LUT R18, R14, 0x18, R105, 0xf8, !PT ;  /* 0x000000180e127812 */ /* 0x000fe200078ef869 */
[----:B------:R-:W-:-:S04]  /*0b40*/  IMAD.WIDE R4, R4, R19, c[0x0][0x160] ;  /* 0x0000580004047625 */ /* 0x000fc800078e0213 */
[-C--:B------:R-:W-:Y:S01]  /*0b50*/  IMAD.WIDE R16, R16, R19.reuse, c[0x0][0x168] ;  /* 0x00005a0010107625 */ /* 0x080fe200078e0213 */
[----:B------:R1:W-:Y:S03]  /*0b60*/  LDGSTS.E.BYPASS.128 [R120], [R4.64] ;  /* 0x0000000004787fae */ /* 0x0003e6000b901c46 */
[----:B------:R-:W-:Y:S01]  /*0b70*/  IMAD.WIDE R18, R18, R19, c[0x0][0x168] ;  /* 0x00005a0012127625 */ /* 0x000fe200078e0213 */
[----:B------:R2:W-:Y:S03]  /*0b80*/  LDGSTS.E.BYPASS.128 [R120+0x1000], [R6.64] ;  /* 0x0100000006787fae */ /* 0x0005e6000b901c46 */
[----:B------:R-:W-:Y:S01]  /*0b90*/  IMAD.WIDE R10, R10, 0x2, RZ ;  /* 0x000000020a0a7825 */ /* 0x000fe200078e02ff */
[----:B------:R-:W0:Y:S03]  /*0ba0*/  LDGDEPBAR ;  /* 0x00000000000079af */ /* 0x000e260000000000 */
[----:B------:R-:W-:Y:S01]  /*0bb0*/  IMAD.WIDE R12, R12, 0x2, RZ ;  /* 0x000000020c0c7825 */ /* 0x000fe200078e02ff */
[----:B------:R3:W-:Y:S01]  /*0bc0*/  LDGSTS.E.BYPASS.128 [R120+0x2000], [R16.64] ;  /* 0x0200000010787fae */ /* 0x0007e2000b901c46 */
[----:B------:R-:W-:-:S02]  /*0bd0*/  LOP3.LUT R69, R8, R10, RZ, 0xfc, !PT ;  /* 0x0000000a08457212 */ /* 0x000fc400078efcff */
[----:B------:R-:W-:Y:S01]  /*0be0*/  LOP3.LUT R72, R9, R11, RZ, 0xfc, !PT ;  /* 0x0000000b09487212 */ /* 0x000fe200078efcff */
[----:B------:R4:W-:Y:S01]  /*0bf0*/  LDGSTS.E.BYPASS.128 [R120+0x3000], [R18.64] ;  /* 0x0300000012787fae */ /* 0x0009e2000b901c46 */
[----:B------:R-:W-:Y:S01]  /*0c00*/  IMAD.WIDE R10, R14, 0x2, RZ ;  /* 0x000000020e0a7825 */ /* 0x000fe200078e02ff */
[----:B-1----:R-:W-:Y:S01]  /*0c10*/  IADD3 R5, P4, R67, c[0x0][0x160], RZ ;  /* 0x0000580043057a10 */ /* 0x002fe20007f9e0ff */
[----:B------:R-:W-:Y:S01]  /*0c20*/  CS2R R14, SRZ ;  /* 0x00000000000e7805 */ /* 0x000fe2000001ff00 */
[----:B------:R-:W0:Y:S01]  /*0c30*/  LDGDEPBAR ;  /* 0x00000000000079af */ /* 0x000e220000000000 */
[C---:B------:R-:W-:Y:S01]  /*0c40*/  LOP3.LUT R71, R8.reuse, R12, RZ, 0xfc, !PT ;  /* 0x0000000c08477212 */ /* 0x040fe200078efcff */
[----:B------:R-:W-:Y:S01]  /*0c50*/  CS2R R66, SRZ ;  /* 0x0000000000427805 */ /* 0x000fe2000001ff00 */
[----:B------:R-:W-:Y:S01]  /*0c60*/  LOP3.LUT R74, R8, R10, RZ, 0xfc, !PT ;  /* 0x0000000a084a7212 */ /* 0x000fe200078efcff */
[----:B---3--:R-:W-:Y:S01]  /*0c70*/  CS2R R16, SRZ ;  /* 0x0000000000107805 */ /* 0x008fe2000001ff00 */
[----:B------:R-:W-:-:S02]  /*0c80*/  IADD3 R136, P5, R5, 0x40, RZ ;  /* 0x0000004005887810 */ /* 0x000fc40007fbe0ff */
[----:B------:R-:W-:Y:S01]  /*0c90*/  IADD3 R4, P0, R69, c[0x0][0x160], RZ ;  /* 0x0000580045047a10 */ /* 0x000fe20007f1e0ff */
[----:B----4-:R-:W-:Y:S01]  /*0ca0*/  CS2R R18, SRZ ;  /* 0x0000000000127805 */ /* 0x010fe2000001ff00 */
[----:B--2---:R-:W-:Y:S01]  /*0cb0*/  IADD3 R6, P1, R74, c[0x0][0x168], RZ ;  /* 0x00005a004a067a10 */ /* 0x004fe20007f3e0ff */
[----:B------:R-:W-:Y:S01]  /*0cc0*/  CS2R R68, SRZ ;  /* 0x0000000000447805 */ /* 0x000fe2000001ff00 */
[----:B------:R-:W-:Y:S02]  /*0cd0*/  IADD3 R5, P2, R71, c[0x0][0x168], RZ ;  /* 0x00005a0047057a10 */ /* 0x000fe40007f5e0ff */
[----:B------:R-:W-:Y:S02]  /*0ce0*/  IADD3.X R135, RZ, c[0x0][0x164], R70, P5, P4 ;  /* 0x00005900ff877a10 */ /* 0x000fe40002fe8446 */
[C---:B------:R-:W-:Y:S01]  /*0cf0*/  LOP3.LUT R75, R9.reuse, R11, RZ, 0xfc, !PT ;  /* 0x0000000b094b7212 */ /* 0x040fe200078efcff */
[----:B------:R-:W-:Y:S01]  /*0d00*/  CS2R R70, SRZ ;  /* 0x0000000000467805 */ /* 0x000fe2000001ff00 */
[----:B------:R-:W-:Y:S01]  /*0d10*/  LOP3.LUT R73, R9, R13, RZ, 0xfc, !PT ;  /* 0x0000000d09497212 */ /* 0x000fe200078efcff */
[----:B------:R-:W-:Y:S01]  /*0d20*/  CS2R R10, SRZ ;  /* 0x00000000000a7805 */ /* 0x000fe2000001ff00 */
[----:B------:R-:W-:Y:S01]  /*0d30*/  IADD3 R138, P3, R4, 0x40, RZ ;  /* 0x00000040048a7810 */ /* 0x000fe20007f7e0ff */
[----:B------:R-:W-:Y:S01]  /*0d40*/  CS2R R8, SRZ ;  /* 0x0000000000087805 */ /* 0x000fe2000001ff00 */
[----:B------:R-:W-:Y:S01]  /*0d50*/  IADD3 R132, P4, R6, 0x40, RZ ;  /* 0x0000004006847810 */ /* 0x000fe20007f9e0ff */
[----:B------:R-:W-:Y:S01]  /*0d60*/  CS2R R12, SRZ ;  /* 0x00000000000c7805 */ /* 0x000fe2000001ff00 */
[----:B------:R-:W-:-:S02]  /*0d70*/  IADD3 R134, P5, R5, 0x40, RZ ;  /* 0x0000004005867810 */ /* 0x000fc40007fbe0ff */
[----:B------:R-:W-:Y:S02]  /*0d80*/  IADD3.X R137, RZ, c[0x0][0x164], R72, P3, P0 ;  /* 0x00005900ff897a10 */ /* 0x000fe40001fe0448 */
[----:B------:R-:W-:Y:S02]  /*0d90*/  IADD3.X R131, RZ, c[0x0][0x16c], R75, P4, P1 ;  /* 0x00005b00ff837a10 */ /* 0x000fe400027e244b */
[----:B------:R-:W-:Y:S02]  /*0da0*/  IADD3.X R133, RZ, c[0x0][0x16c], R73, P5, P2 ;  /* 0x00005b00ff857a10 */ /* 0x000fe40002fe4449 */
.L_x_0:
[----:B------:R-:W-:-:S04]  /*0db0*/  DEPBAR.LE SB0, 0x0 ;  /* 0x000080000000791a */ /* 0x000fc80000000000 */
[----:B------:R-:W-:Y:S01]  /*0dc0*/  UIADD3 UR5, UR4, 0x1, URZ ;  /* 0x0000000104057890 */ /* 0x000fe2000fffe03f */
[----:B------:R-:W-:Y:S01]  /*0dd0*/  BAR.SYNC.DEFER_BLOCKING 0x0 ;  /* 0x0000000000007b1d */ /* 0x000fe20000010000 */
[----:B------:R-:W-:Y:S01]  /*0de0*/  UISETP.GT.U32.AND UP0, UPT, UR4, 0x7ffffffe, UPT ;  /* 0x7ffffffe0400788c */ /* 0x000fe2000bf04070 */
[----:B------:R-:W-:-:S03]  /*0df0*/  ISETP.NE.U32.AND P0, PT, R129, 0x4fc0, PT ;  /* 0x00004fc08100780c */ /* 0x000fc60003f05070 */
[----:B------:R-:W-:Y:S01]  /*0e00*/  USEL UR4, UR5, URZ, UP0 ;  /* 0x0000003f05047287 */ /* 0x000fe20008000000 */
[----:B------:R-:W-:-:S03]  /*0e10*/  ISETP.NE.AND.EX P0, PT, R130, RZ, PT, P0 ;  /* 0x000000ff8200720c */ /* 0x000fc60003f05300 */
[----:B------:R-:W-:-:S06]  /*0e20*/  USHF.L.U32 UR5, UR4, 0xd, URZ ;  /* 0x0000000d04057899 */ /* 0x000fcc000800063f */
[----:B------:R-:W-:Y:S02]  /*0e30*/  LEA R72, R122, UR5, 0x1 ;  /* 0x000000057a487c11 */ /* 0x000fe4000f8e08ff */
[----:B------:R-:W-:Y:S02]  /*0e40*/  LEA R80, R107, UR5, 0x1 ;  /* 0x000000056b507c11 */ /* 0x000fe4000f8e08ff */
[----:B------:R-:W-:Y:S02]  /*0e50*/  LEA R84, R109, UR5, 0x1 ;  /* 0x000000056d547c11 */ /* 0x000fe4000f8e08ff */
[----:B------:R-:W-:Y:S02]  /*0e60*/  LEA R88, R110, UR5, 0x1 ;  /* 0x000000056e587c11 */ /* 0x000fe4000f8e08ff */
[----:B------:R-:W-:Y:S01]  /*0e70*/  LEA R4, R111, UR5, 0x1 ;  /* 0x000000056f047c11 */ /* 0x000fe2000f8e08ff */
[----:B------:R-:W-:Y:S01]  /*0e80*/  LDSM.16.M88.4 R72, [R72] ;  /* 0x000000004848783b */ /* 0x000fe20000000200 */
[----:B------:R-:W-:-:S02]  /*0e90*/  LEA R124, R121, UR5, 0x1 ;  /* 0x00000005797c7c11 */ /* 0x000fc4000f8e08ff */
[----:B------:R-:W-:Y:S01]  /*0ea0*/  LEA R116, R123, UR5, 0x1 ;  /* 0x000000057b747c11 */ /* 0x000fe2000f8e08ff */
[----:B------:R-:W1:Y:S01]  /*0eb0*/  LDSM.16.M88.4 R80, [R80+0x2000] ;  /* 0x002000005050783b */ /* 0x000e620000000200 */
[----:B------:R-:W-:Y:S02]  /*0ec0*/  LEA R112, R104, UR5, 0x1 ;  /* 0x0000000568707c11 */ /* 0x000fe4000f8e08ff */
[----:B------:R-:W-:Y:S01]  /*0ed0*/  LEA R92, R76, UR5, 0x1 ;  /* 0x000000054c5c7c11 */ /* 0x000fe2000f8e08ff */
[----:B------:R-:W2:Y:S01]  /*0ee0*/  LDSM.16.M88.4 R84, [R84+0x2000] ;  /* 0x002000005454783b */ /* 0x000ea20000000200 */
[----:B------:R-:W-:Y:S02]  /*0ef0*/  LEA R96, R3, UR5, 0x1 ;  /* 0x0000000503607c11 */ /* 0x000fe4000f8e08ff */
[----:B------:R-:W-:Y:S01]  /*0f00*/  LEA R100, R78, UR5, 0x1 ;  /* 0x000000054e647c11 */ /* 0x000fe2000f8e08ff */
[----:B------:R-:W3:Y:S01]  /*0f10*/  LDSM.16.M88.4 R88, [R88+0x2000] ;  /* 0x002000005858783b */ /* 0x000ee20000000200 */
[----:B------:R-:W-:-:S03]  /*0f20*/  LEA R128, R79, UR5, 0x1 ;  /* 0x000000054f807c11 */ /* 0x000fc6000f8e08ff */
[----:B------:R-:W4:Y:S04]  /*0f30*/  LDSM.16.M88.4 R4, [R4+0x2000] ;  /* 0x002000000404783b */ /* 0x000f280000000200 */
[----:B------:R-:W3:Y:S04]  /*0f40*/  LDSM.16.M88.4 R124, [R124] ;  /* 0x000000007c7c783b */ /* 0x000ee80000000200 */
[----:B------:R-:W4:Y:S04]  /*0f50*/  LDSM.16.M88.4 R116, [R116] ;  /* 0x000000007474783b */ /* 0x000f280000000200 */
[----:B------:R-:W4:Y:S04]  /*0f60*/  LDSM.16.M88.4 R112, [R112] ;  /* 0x000000007070783b */ /* 0x000f280000000200 */
[----:B------:R-:W4:Y:S04]  /*0f70*/  LDSM.16.M88.4 R92, [R92] ;  /* 0x000000005c5c783b */ /* 0x000f280000000200 */
[----:B------:R-:W4:Y:S04]  /*0f80*/  LDSM.16.M88.4 R96, [R96] ;  /* 0x000000006060783b */ /* 0x000f280000000200 */
[----:B------:R-:W4:Y:S01]  /*0f90*/  LDSM.16.M88.4 R100, [R100] ;  /* 0x000000006464783b */ /* 0x000f220000000200 */
[C---:B-1----:R-:W-:Y:S08]  /*0fa0*/  HMMA.16816.F32.BF16 R8, R72.reuse, R80, R8 ;  /* 0x000000504808723c */ /* 0x042ff00000041808 */
[C---:B--2---:R-:W-:Y:S08]  /*0fb0*/  HMMA.16816.F32.BF16 R12, R72.reuse, R84, R12 ;  /* 0x00000054480c723c */ /* 0x044ff0000004180c */
[C---:B---3--:R-:W-:Y:S08]  /*0fc0*/  HMMA.16816.F32.BF16 R16, R72.reuse, R88, R16 ;  /* 0x000000584810723c */ /* 0x048ff00000041810 */
[----:B----4-:R-:W-:Y:S01]  /*0fd0*/  HMMA.16816.F32.BF16 R20, R72, R4, R20 ;  /* 0x000000044814723c */ /* 0x010fe20000041814 */
[----:B------:R-:W1:Y:S07]  /*0fe0*/  LDSM.16.M88.4 R72, [R128] ;  /* 0x000000008048783b */ /* 0x000e6e0000000200 */
[-C--:B------:R-:W-:Y:S08]  /*0ff0*/  HMMA.16816.F32.BF16 R24, R124, R80.reuse, R24 ;  /* 0x000000507c18723c */ /* 0x080ff00000041818 */
[-C--:B------:R-:W-:Y:S08]  /*1000*/  HMMA.16816.F32.BF16 R40, R116, R80.reuse, R40 ;  /* 0x000000507428723c */ /* 0x080ff00000041828 */
[----:B------:R-:W-:Y:S07]  /*1010*/  HMMA.16816.F32.BF16 R56, R112, R80, R56 ;  /* 0x000000507038723c */ /* 0x000fee0000041838 */
[----:B------:R-:W-:Y:S01]  /*1020*/  IADD3 R80, P2, R129, R136, RZ ;  /* 0x0000008881507210 */ /* 0x000fe20007f5e0ff */
[----:B------:R-:W-:Y:S04]  /*1030*/  HMMA.16816.F32.BF16 R36, R124, R4, R36 ;  /* 0x000000047c24723c */ /* 0x000fe80000041824 */
[----:B------:R-:W-:-:S04]  /*1040*/  IMAD.X R81, R130, 0x1, R135, P2 ;  /* 0x0000000182517824 */ /* 0x000fc800010e0687 */
[-C--:B------:R-:W-:Y:S08]  /*1050*/  HMMA.16816.F32.BF16 R52, R116, R4.reuse, R52 ;  /* 0x000000047434723c */ /* 0x080ff00000041834 */
[----:B------:R-:W-:Y:S07]  /*1060*/  HMMA.16816.F32.BF16 R68, R112, R4, R68 ;  /* 0x000000047044723c */ /* 0x000fee0000041844 */
[C---:B------:R-:W-:Y:S01]  /*1070*/  IADD3 R4, P1, R129.reuse, R138, RZ ;  /* 0x0000008a81047210 */ /* 0x040fe20007f3e0ff */
[-C--:B------:R-:W-:Y:S04]  /*1080*/  HMMA.16816.F32.BF16 R8, R92, R82.reuse, R8 ;  /* 0x000000525c08723c */ /* 0x080fe80000041808 */
[C---:B------:R-:W-:Y:S01]  /*1090*/  IMAD.X R5, R130.reuse, 0x1, R137, P1 ;  /* 0x0000000182057824 */ /* 0x040fe200008e0689 */
[----:B------:R-:W-:Y:S03]  /*10a0*/  BAR.SYNC.DEFER_BLOCKING 0x0 ;  /* 0x0000000000007b1d */ /* 0x000fe60000010000 */
[-C--:B------:R-:W-:Y:S08]  /*10b0*/  HMMA.16816.F32.BF16 R24, R96, R82.reuse, R24 ;  /* 0x000000526018723c */ /* 0x080ff00000041818 */
[-C--:B------:R-:W-:Y:S08]  /*10c0*/  HMMA.16816.F32.BF16 R40, R100, R82.reuse, R40 ;  /* 0x000000526428723c */ /* 0x080ff00000041828 */
[----:B-1----:R-:W-:Y:S01]  /*10d0*/  HMMA.16816.F32.BF16 R56, R72, R82, R56 ;  /* 0x000000524838723c */ /* 0x002fe20000041838 */
[----:B------:R-:W-:Y:S01]  /*10e0*/  @!PT LDS RZ, [RZ] ;  /* 0x00000000fffff984 */ /* 0x000fe20000000800 */
[----:B------:R-:W-:Y:S01]  /*10f0*/  @!PT LDS RZ, [RZ] ;  /* 0x00000000fffff984 */ /* 0x000fe20000000800 */
[----:B------:R-:W-:Y:S01]  /*1100*/  @!PT LDS RZ, [RZ] ;  /* 0x00000000fffff984 */ /* 0x000fe20000000800 */
[----:B------:R1:W-:Y:S06]  /*1110*/  LDGSTS.E.BYPASS.128 [R120], [R4.64], P0 ;  /* 0x0000000004787fae */ /* 0x0003ec0008101c46 */
[C---:B------:R-:W-:Y:S01]  /*1120*/  IADD3 R82, P3, R129.reuse, R134, RZ ;  /* 0x0000008681527210 */ /* 0x040fe20007f7e0ff */
[-C--:B------:R-:W-:Y:S01]  /*1130*/  HMMA.16816.F32.BF16 R20, R92, R6.reuse, R20 ;  /* 0x000000065c14723c */ /* 0x080fe20000041814 */
[----:B------:R1:W-:Y:S03]  /*1140*/  LDGSTS.E.BYPASS.128 [R120+0x1000], [R80.64], P0 ;  /* 0x0100000050787fae */ /* 0x0003e60008101c46 */
[C---:B------:R-:W-:Y:S01]  /*1150*/  IMAD.X R83, R130.reuse, 0x1, R133, P3 ;  /* 0x0000000182537824 */ /* 0x040fe200018e0685 */
[----:B------:R-:W0:Y:S03]  /*1160*/  LDGDEPBAR ;  /* 0x00000000000079af */ /* 0x000e260000000000 */
[-C--:B------:R-:W-:Y:S01]  /*1170*/  HMMA.16816.F32.BF16 R36, R96, R6.reuse, R36 ;  /* 0x000000066024723c */ /* 0x080fe20000041824 */
[----:B------:R1:W-:Y:S07]  /*1180*/  LDGSTS.E.BYPASS.128 [R120+0x2000], [R82.64], P0 ;  /* 0x0200000052787fae */ /* 0x0003ee0008101c46 */
[-C--:B------:R-:W-:Y:S08]  /*1190*/  HMMA.16816.F32.BF16 R52, R100, R6.reuse, R52 ;  /* 0x000000066434723c */ /* 0x080ff00000041834 */
[----:B------:R-:W-:Y:S07]  /*11a0*/  HMMA.16816.F32.BF16 R68, R72, R6, R68 ;  /* 0x000000064844723c */ /* 0x000fee0000041844 */
[----:B------:R-:W-:Y:S01]  /*11b0*/  IADD3 R6, P1, R129, R132, RZ ;  /* 0x0000008481067210 */ /* 0x000fe20007f3e0ff */
[----:B------:R-:W-:Y:S04]  /*11c0*/  HMMA.16816.F32.BF16 R28, R124, R84, R28 ;  /* 0x000000547c1c723c */ /* 0x000fe8000004181c */
[----:B------:R-:W-:-:S04]  /*11d0*/  IMAD.X R7, R130, 0x1, R131, P1 ;  /* 0x0000000182077824 */ /* 0x000fc800008e0683 */
[----:B------:R-:W-:Y:S01]  /*11e0*/  HMMA.16816.F32.BF16 R32, R124, R88, R32 ;  /* 0x000000587c20723c */ /* 0x000fe20000041820 */
[----:B------:R1:W-:Y:S01]  /*11f0*/  LDGSTS.E.BYPASS.128 [R120+0x3000], [R6.64], P0 ;  /* 0x0300000006787fae */ /* 0x0003e20008101c46 */
[----:B------:R-:W-:-:S03]  /*1200*/  IADD3 R129, P0, R129, 0x40, RZ ;  /* 0x0000004081817810 */ /* 0x000fc60007f1e0ff */
[----:B------:R-:W0:Y:S02]  /*1210*/  LDGDEPBAR ;  /* 0x00000000000079af */ /* 0x000e240000000000 */
[----:B------:R-:W-:Y:S01]  /*1220*/  IMAD.X R130, RZ, RZ, R130, P0 ;  /* 0x000000ffff827224 */ /* 0x000fe200000e0682 */
[----:B------:R-:W-:Y:S01]  /*1230*/  HMMA.16816.F32.BF16 R44, R116, R84, R44 ;  /* 0x00000054742c723c */ /* 0x000fe2000004182c */
[----:B------:R-:W-:-:S04]  /*1240*/  ISETP.NE.U32.AND P0, PT, R129, 0x5000, PT ;  /* 0x000050008100780c */ /* 0x000fc80003f05070 */
[----:B------:R-:W-:-:S03]  /*1250*/  ISETP.NE.AND.EX P0, PT, R130, RZ, PT, P0 ;  /* 0x000000ff8200720c */ /* 0x000fc60003f05300 */
[----:B------:R-:W-:Y:S08]  /*1260*/  HMMA.16816.F32.BF16 R48, R116, R88, R48 ;  /* 0x000000587430723c */ /* 0x000ff00000041830 */
[C---:B------:R-:W-:Y:S08]  /*1270*/  HMMA.16816.F32.BF16 R60, R112.reuse, R84, R60 ;  /* 0x00000054703c723c */ /* 0x040ff0000004183c */
        /* <DEDUP_REMOVED lines=8> */
[----:B------:R-:W-:Y:S01]  /*1300*/  HMMA.16816.F32.BF16 R64, R72, R90, R64 ;  /* 0x0000005a4840723c */ /* 0x000fe20000041840 */
[----:B-1----:R-:W-:Y:S07]  /*1310*/  @P0 BRA `(.L_x_0) ;  /* 0xfffffa9000000947 */ /* 0x002fee000383ffff */
[----:B------:R-:W1:Y:S01]  /*1320*/  S2R R5, SR_TID.X ;  /* 0x0000000000057919 */ /* 0x000e620000002100 */
[----:B------:R-:W-:-:S04]  /*1330*/  DEPBAR.LE SB0, 0x0 ;  /* 0x000080000000791a */ /* 0x000fc80000000000 */
[----:B------:R-:W-:Y:S02]  /*1340*/  F2FP.BF16.PACK_AB R9, R9, R8 ;  /* 0x000000080909723e */ /* 0x000fe400000010ff */
[----:B------:R-:W-:Y:S02]  /*1350*/  F2FP.BF16.PACK_AB R11, R11, R10 ;  /* 0x0000000a0b0b723e */ /* 0x000fe400000010ff */
[----:B------:R-:W-:Y:S02]  /*1360*/  F2FP.BF16.PACK_AB R13, R13, R12 ;  /* 0x0000000c0d0d723e */ /* 0x000fe400000010ff */
[----:B------:R-:W-:Y:S02]  /*1370*/  F2FP.BF16.PACK_AB R15, R15, R14 ;  /* 0x0000000e0f0f723e */ /* 0x000fe400000010ff */
[----:B------:R-:W-:Y:S02]  /*1380*/  F2FP.BF16.PACK_AB R73, R17, R16 ;  /* 0x000000101149723e */ /* 0x000fe400000010ff */
[----:B------:R-:W-:-:S02]  /*1390*/  F2FP.BF16.PACK_AB R75, R19, R18 ;  /* 0x00000012134b723e */ /* 0x000fc400000010ff */
[----:B------:R-:W-:Y:S02]  /*13a0*/  F2FP.BF16.PACK_AB R79, R21, R20 ;  /* 0x00000014154f723e */ /* 0x000fe400000010ff */
[----:B------:R-:W-:Y:S02]  /*13b0*/  F2FP.BF16.PACK_AB R81, R23, R22 ;  /* 0x000000161751723e */ /* 0x000fe400000010ff */
[----:B------:R-:W-:Y:S02]  /*13c0*/  LOP3.LUT R108, R108, 0x78, R105, 0xf8, !PT ;  /* 0x000000786c6c7812 */ /* 0x000fe400078ef869 */
[----:B------:R-:W-:Y:S01]  /*13d0*/  F2FP.BF16.PACK_AB R83, R25, R24 ;  /* 0x000000181953723e */ /* 0x000fe200000010ff */
[----:B-1----:R-:W-:Y:S01]  /*13e0*/  IMAD.SHL.U32 R4, R5, 0x20, RZ ;  /* 0x0000002005047824 */ /* 0x002fe200078e00ff */
[----:B------:R-:W-:Y:S01]  /*13f0*/  F2FP.BF16.PACK_AB R85, R27, R26 ;  /* 0x0000001a1b55723e */ /* 0x000fe200000010ff */
[----:B------:R-:W-:Y:S01]  /*1400*/  IMAD.SHL.U32 R3, R5, 0x2, RZ ;  /* 0x0000000205037824 */ /* 0x000fe200078e00ff */
[----:B------:R-:W-:-:S02]  /*1410*/  SHF.R.U32.HI R5, RZ, 0x4, R5 ;  /* 0x00000004ff057819 */ /* 0x000fc40000011605 */
[----:B------:R-:W-:Y:S02]  /*1420*/  LOP3.LUT R4, R4, 0x180, RZ, 0xc0, !PT ;  /* 0x0000018004047812 */ /* 0x000fe400078ec0ff */
[----:B------:R-:W-:Y:S02]  /*1430*/  F2FP.BF16.PACK_AB R87, R29, R28 ;  /* 0x0000001c1d57723e */ /* 0x000fe400000010ff */
[----:B------:R-:W-:Y:S02]  /*1440*/  LOP3.LUT R3, R4, 0x6, R3, 0xf8, !PT ;  /* 0x0000000604037812 */ /* 0x000fe400078ef803 */
[----:B------:R-:W-:Y:S02]  /*1450*/  LOP3.LUT R4, R105, 0x7f8, RZ, 0xc0, !PT ;  /* 0x000007f869047812 */ /* 0x000fe400078ec0ff */
[----:B------:R-:W-:Y:S01]  /*1460*/  SHF.R.U32.HI R105, RZ, 0x3, R105 ;  /* 0x00000003ff697819 */ /* 0x000fe20000011669 */
[----:B------:R-:W-:Y:S01]  /*1470*/  IMAD R3, R0, 0x20, R3 ;  /* 0x0000002000037824 */ /* 0x000fe200078e0203 */
[----:B------:R-:W-:-:S02]  /*1480*/  SGXT.U32 R0, R5, 0x4 ;  /* 0x000000040500781a */ /* 0x000fc40000000000 */
[----:B------:R-:W-:Y:S01]  /*1490*/  LOP3.LUT R105, R105, 0xf0, RZ, 0xc0, !PT ;  /* 0x000000f069697812 */ /* 0x000fe200078ec0ff */
[----:B------:R-:W-:Y:S01]  /*14a0*/  IMAD R3, R2, 0x10, R3 ;  /* 0x0000001002037824 */ /* 0x000fe200078e0203 */
[----:B------:R-:W-:Y:S02]  /*14b0*/  LOP3.LUT R77, R0, R77, RZ, 0xfc, !PT ;  /* 0x0000004d004d7212 */ /* 0x000fe400078efcff */
[C---:B------:R-:W-:Y:S01]  /*14c0*/  LOP3.LUT R2, R4.reuse, 0x800, RZ, 0xfc, !PT ;  /* 0x0000080004027812 */ /* 0x040fe200078efcff */
[----:B------:R-:W-:Y:S01]  /*14d0*/  IMAD R105, R4, 0x2, R105 ;  /* 0x0000000204697824 */ /* 0x000fe200078e0269 */
[----:B------:R-:W-:Y:S01]  /*14e0*/  BAR.SYNC.DEFER_BLOCKING 0x0 ;  /* 0x0000000000007b1d */ /* 0x000fe20000010000 */
[C---:B------:R-:W-:Y:S02]  /*14f0*/  IADD3 R0, R3.reuse, 0x400, RZ ;  /* 0x0000040003007810 */ /* 0x040fe40007ffe0ff */
[----:B------:R-:W-:Y:S02]  /*1500*/  LOP3.LUT R106, R3, 0x18, R106, 0xf8, !PT ;  /* 0x00000018036a7812 */ /* 0x000fe400078ef86a */
[----:B------:R-:W-:-:S02]  /*1510*/  SHF.R.U32.HI R0, RZ, 0x3, R0 ;  /* 0x00000003ff007819 */ /* 0x000fc40000011600 */
[----:B------:R-:W-:Y:S01]  /*1520*/  SHF.R.U32.HI R2, RZ, 0x3, R2 ;  /* 0x00000003ff027819 */ /* 0x000fe20000011602 */
[----:B------:R-:W-:Y:S01]  /*1530*/  IMAD.SHL.U32 R106, R106, 0x2, RZ ;  /* 0x000000026a6a7824 */ /* 0x000fe200078e00ff */
[----:B------:R-:W-:Y:S02]  /*1540*/  LOP3.LUT R5, R0, 0x1f0, RZ, 0xc0, !PT ;  /* 0x000001f000057812 */ /* 0x000fe400078ec0ff */
[----:B------:R-:W-:Y:S01]  /*1550*/  LOP3.LUT R7, R2, 0x1f0, RZ, 0xc0, !PT ;  /* 0x000001f002077812 */ /* 0x000fe200078ec0ff */
[----:B------:R-:W-:Y:S01]  /*1560*/  IMAD R2, R77, 0x1000, R108 ;  /* 0x000010004d027824 */ /* 0x000fe200078e026c */
[----:B------:R-:W-:Y:S01]  /*1570*/  LEA.HI R0, R3, R106, RZ, 0x1d ;  /* 0x0000006a03007211 */ /* 0x000fe200078fe8ff */
[----:B------:R-:W-:Y:S01]  /*1580*/  IMAD.IADD R106, R106, 0x1, R5 ;  /* 0x000000016a6a7824 */ /* 0x000fe200078e0205 */
[----:B------:R-:W-:Y:S01]  /*1590*/  F2FP.BF16.PACK_AB R89, R31, R30 ;  /* 0x0000001e1f59723e */ /* 0x000fe200000010ff */
[----:B------:R-:W-:Y:S01]  /*15a0*/  IMAD R12, R4, 0x2, R7 ;  /* 0x00000002040c7824 */ /* 0x000fe200078e0207 */
[----:B------:R-:W-:-:S02]  /*15b0*/  F2FP.BF16.PACK_AB R33, R33, R32 ;  /* 0x000000202121723e */ /* 0x000fc400000010ff */
[----:B------:R-:W-:Y:S02]  /*15c0*/  F2FP.BF16.PACK_AB R35, R35, R34 ;  /* 0x000000222323723e */ /* 0x000fe400000010ff */
[----:B------:R-:W-:Y:S02]  /*15d0*/  F2FP.BF16.PACK_AB R37, R37, R36 ;  /* 0x000000242525723e */ /* 0x000fe400000010ff */
[----:B------:R-:W-:Y:S01]  /*15e0*/  F2FP.BF16.PACK_AB R39, R39, R38 ;  /* 0x000000262727723e */ /* 0x000fe200000010ff */
[----:B------:R-:W-:Y:S01]  /*15f0*/  STS [R0], R9 ;  /* 0x0000000900007388 */ /* 0x000fe20000000800 */
[----:B------:R-:W-:Y:S02]  /*1600*/  F2FP.BF16.PACK_AB R41, R41, R40 ;  /* 0x000000282929723e */ /* 0x000fe400000010ff */
[----:B------:R-:W-:Y:S01]  /*1610*/  F2FP.BF16.PACK_AB R43, R43, R42 ;  /* 0x0000002a2b2b723e */ /* 0x000fe200000010ff */
[----:B------:R-:W-:Y:S01]  /*1620*/  STS [R106+0x800], R11 ;  /* 0x0008000b6a007388 */ /* 0x000fe20000000800 */
[----:B------:R-:W-:-:S02]  /*1630*/  F2FP.BF16.PACK_AB R45, R45, R44 ;  /* 0x0000002c2d2d723e */ /* 0x000fc400000010ff */
[----:B------:R-:W-:Y:S01]  /*1640*/  F2FP.BF16.PACK_AB R47, R47, R46 ;  /* 0x0000002e2f2f723e */ /* 0x000fe200000010ff */
[----:B------:R-:W-:Y:S01]  /*1650*/  STS [R0+0x40], R13 ;  /* 0x0000400d00007388 */ /* 0x000fe20000000800 */
[----:B------:R-:W-:Y:S02]  /*1660*/  F2FP.BF16.PACK_AB R49, R49, R48 ;  /* 0x000000303131723e */ /* 0x000fe400000010ff */
[----:B------:R-:W-:Y:S01]  /*1670*/  F2FP.BF16.PACK_AB R51, R51, R50 ;  /* 0x000000323333723e */ /* 0x000fe200000010ff */
[----:B------:R1:W-:Y:S01]  /*1680*/  STS [R106+0x840], R15 ;  /* 0x0008400f6a007388 */ /* 0x0003e20000000800 */
        /* <DEDUP_REMOVED lines=8> */
[----:B------:R-:W-:Y:S01]  /*1710*/  STS [R0+0xc0], R79 ;  /* 0x0000c04f00007388 */ /* 0x000fe20000000800 */
[----:B------:R-:W-:Y:S02]  /*1720*/  F2FP.BF16.PACK_AB R65, R65, R64 ;  /* 0x000000404141723e */ /* 0x000fe400000010ff */
[----:B------:R-:W-:Y:S01]  /*1730*/  F2FP.BF16.PACK_AB R67, R67, R66 ;  /* 0x000000424343723e */ /* 0x000fe200000010ff */
[----:B------:R-:W-:Y:S01]  /*1740*/  STS [R106+0x8c0], R81 ;  /* 0x0008c0516a007388 */ /* 0x000fe20000000800 */
[----:B------:R-:W-:-:S02]  /*1750*/  F2FP.BF16.PACK_AB R69, R69, R68 ;  /* 0x000000444545723e */ /* 0x000fc400000010ff */
[----:B------:R-:W-:Y:S01]  /*1760*/  F2FP.BF16.PACK_AB R71, R71, R70 ;  /* 0x000000464747723e */ /* 0x000fe200000010ff */
[----:B------:R-:W-:Y:S01]  /*1770*/  BAR.SYNC.DEFER_BLOCKING 0x0 ;  /* 0x0000000000007b1d */ /* 0x000fe20000010000 */
[----:B------:R-:W-:Y:S02]  /*1780*/  ISETP.GE.AND P0, PT, R108, 0x1000, PT ;  /* 0x000010006c00780c */ /* 0x000fe40003f06270 */
[C---:B------:R-:W-:Y:S02]  /*1790*/  LOP3.LUT R3, R77.reuse, 0x10, RZ, 0xfc, !PT ;  /* 0x000000104d037812 */ /* 0x040fe400078efcff */
[----:B------:R-:W-:Y:S02]  /*17a0*/  ISETP.LT.AND P1, PT, R77, 0x200, !P0 ;  /* 0x000002004d00780c */ /* 0x000fe40004721270 */
[C---:B------:R-:W-:Y:S01]  /*17b0*/  ISETP.LT.AND P2, PT, R3.reuse, 0x200, !P0 ;  /* 0x000002000300780c */ /* 0x040fe20004741270 */
[----:B------:R-:W-:Y:S01]  /*17c0*/  IMAD R4, R3, 0x1000, R108 ;  /* 0x0000100003047824 */ /* 0x000fe200078e026c */
[----:B-1----:R-:W-:-:S02]  /*17d0*/  LOP3.LUT R15, R77, 0x20, RZ, 0xfc, !PT ;  /* 0x000000204d0f7812 */ /* 0x002fc400078efcff */
[C---:B------:R-:W-:Y:S02]  /*17e0*/  LOP3.LUT R13, R77.reuse, 0x70, RZ, 0xfc, !PT ;  /* 0x000000704d0d7812 */ /* 0x040fe400078efcff */
[C---:B------:R-:W-:Y:S02]  /*17f0*/  LOP3.LUT R7, R77.reuse, 0x60, RZ, 0xfc, !PT ;  /* 0x000000604d077812 */ /* 0x040fe400078efcff */
[C---:B------:R-:W-:Y:S02]  /*1800*/  LOP3.LUT R9, R77.reuse, 0x50, RZ, 0xfc, !PT ;  /* 0x000000504d097812 */ /* 0x040fe400078efcff */
[----:B------:R-:W-:Y:S01]  /*1810*/  LOP3.LUT R11, R77, 0x30, RZ, 0xfc, !PT ;  /* 0x000000304d0b7812 */ /* 0x000fe200078efcff */
[--C-:B------:R-:W-:Y:S01]  /*1820*/  IMAD R10, R7, 0x1000, R108.reuse ;  /* 0x00001000070a7824 */ /* 0x100fe200078e026c */
[----:B------:R-:W-:Y:S02]  /*1830*/  LOP3.LUT R77, R77, 0x40, RZ, 0xfc, !PT ;  /* 0x000000404d4d7812 */ /* 0x000fe400078efcff */
[C---:B------:R-:W-:Y:S01]  /*1840*/  ISETP.LT.AND P5, PT, R15.reuse, 0x200, !P0 ;  /* 0x000002000f00780c */ /* 0x040fe200047a1270 */
[--C-:B------:R-:W-:Y:S01]  /*1850*/  IMAD R15, R15, 0x1000, R108.reuse ;  /* 0x000010000f0f7824 */ /* 0x100fe200078e026c */
[----:B------:R-:W-:Y:S01]  /*1860*/  ISETP.LT.AND P4, PT, R11, 0x200, !P0 ;  /* 0x000002000b00780c */ /* 0x000fe20004781270 */
[----:B------:R-:W1:Y:S01]  /*1870*/  LDS.128 R16, [R105] ;  /* 0x0000000069107984 */ /* 0x000e620000000c00 */
[----:B------:R-:W-:Y:S01]  /*1880*/  ISETP.LT.AND P3, PT, R77, 0x200, !P0 ;  /* 0x000002004d00780c */ /* 0x000fe20004761270 */
[----:B------:R-:W-:-:S02]  /*1890*/  IMAD R11, R11, 0x1000, R108 ;  /* 0x000010000b0b7824 */ /* 0x000fc400078e026c */
[----:B------:R-:W2:Y:S01]  /*18a0*/  LDS.128 R20, [R12+0x1000] ;  /* 0x001000000c147984 */ /* 0x000ea20000000c00 */
[----:B------:R-:W-:-:S03]  /*18b0*/  IMAD R6, R77, 0x1000, R108 ;  /* 0x000010004d067824 */ /* 0x000fc600078e026c */
[----:B------:R-:W-:Y:S06]  /*18c0*/  BAR.SYNC.DEFER_BLOCKING 0x0 ;  /* 0x0000000000007b1d */ /* 0x000fec0000010000 */
[----:B------:R-:W-:Y:S04]  /*18d0*/  STS [R0], R83 ;  /* 0x0000005300007388 */ /* 0x000fe80000000800 */
[----:B------:R-:W-:Y:S04]  /*18e0*/  STS [R106+0x800], R85 ;  /* 0x000800556a007388 */ /* 0x000fe80000000800 */
[----:B------:R-:W-:Y:S04]  /*18f0*/  STS [R0+0x40], R87 ;  /* 0x0000405700007388 */ /* 0x000fe80000000800 */
[----:B------:R-:W-:Y:S04]  /*1900*/  STS [R106+0x840], R89 ;  /* 0x000840596a007388 */ /* 0x000fe80000000800 */
[----:B------:R-:W-:Y:S04]  /*1910*/  STS [R0+0x80], R33 ;  /* 0x0000802100007388 */ /* 0x000fe80000000800 */
[----:B------:R-:W-:Y:S04]  /*1920*/  STS [R106+0x880], R35 ;  /* 0x000880236a007388 */ /* 0x000fe80000000800 */
[----:B------:R-:W-:Y:S04]  /*1930*/  STS [R0+0xc0], R37 ;  /* 0x0000c02500007388 */ /* 0x000fe80000000800 */
[----:B------:R-:W-:Y:S04]  /*1940*/  STS [R106+0x8c0], R39 ;  /* 0x0008c0276a007388 */ /* 0x000fe80000000800 */
[----:B------:R-:W-:Y:S06]  /*1950*/  BAR.SYNC.DEFER_BLOCKING 0x0 ;  /* 0x0000000000007b1d */ /* 0x000fec0000010000 */
[----:B------:R-:W3:Y:S04]  /*1960*/  LDS.128 R24, [R105] ;  /* 0x0000000069187984 */ /* 0x000ee80000000c00 */
[----:B------:R-:W4:Y:S04]  /*1970*/  LDS.128 R28, [R12+0x1000] ;  /* 0x001000000c1c7984 */ /* 0x000f280000000c00 */
[----:B------:R-:W-:Y:S06]  /*1980*/  BAR.SYNC.DEFER_BLOCKING 0x0 ;  /* 0x0000000000007b1d */ /* 0x000fec0000010000 */
[----:B------:R-:W-:Y:S04]  /*1990*/  STS [R0], R41 ;  /* 0x0000002900007388 */ /* 0x000fe80000000800 */
[----:B------:R-:W-:Y:S04]  /*19a0*/  STS [R106+0x800], R43 ;  /* 0x0008002b6a007388 */ /* 0x000fe80000000800 */
[----:B------:R1:W-:Y:S04]  /*19b0*/  STS [R0+0x40], R45 ;  /* 0x0000402d00007388 */ /* 0x0003e80000000800 */
[----:B------:R-:W-:Y:S04]  /*19c0*/  STS [R106+0x840], R47 ;  /* 0x0008402f6a007388 */ /* 0x000fe80000000800 */
[----:B------:R-:W-:Y:S01]  /*19d0*/  STS [R0+0x80], R49 ;  /* 0x0000803100007388 */ /* 0x000fe20000000800 */
[----:B-1----:R-:W-:-:S03]  /*19e0*/  IMAD.MOV.U32 R45, RZ, RZ, 0x2 ;  /* 0x00000002ff2d7424 */ /* 0x002fc600078e00ff */
[----:B------:R-:W-:Y:S01]  /*19f0*/  STS [R106+0x880], R51 ;  /* 0x000880336a007388 */ /* 0x000fe20000000800 */
[----:B------:R-:W-:-:S03]  /*1a00*/  IMAD.WIDE R2, R2, R45, c[0x0][0x170] ;  /* 0x00005c0002027625 */ /* 0x000fc600078e022d */
[----:B------:R-:W-:Y:S01]  /*1a10*/  STS [R0+0xc0], R53 ;  /* 0x0000c03500007388 */ /* 0x000fe20000000800 */
[----:B------:R-:W-:-:S03]  /*1a20*/  IMAD.WIDE R4, R4, R45, c[0x0][0x170] ;  /* 0x00005c0004047625 */ /* 0x000fc600078e022d */
[----:B------:R-:W-:Y:S04]  /*1a30*/  STS [R106+0x8c0], R55 ;  /* 0x0008c0376a007388 */ /* 0x000fe80000000800 */
[----:B------:R-:W-:Y:S06]  /*1a40*/  BAR.SYNC.DEFER_BLOCKING 0x0 ;  /* 0x0000000000007b1d */ /* 0x000fec0000010000 */
[----:B------:R-:W1:Y:S04]  /*1a50*/  LDS.128 R32, [R105] ;  /* 0x0000000069207984 */ /* 0x000e680000000c00 */
[----:B------:R-:W1:Y:S04]  /*1a60*/  LDS.128 R36, [R12+0x1000] ;  /* 0x001000000c247984 */ /* 0x000e680000000c00 */
        /* <DEDUP_REMOVED lines=10> */
[----:B------:R-:W1:Y:S04]  /*1b10*/  LDS.128 R40, [R105] ;  /* 0x0000000069287984 */ /* 0x000e680000000c00 */
[----:B------:R3:W-:Y:S01]  /*1b20*/  @P1 STG.E.128 [R2.64], R16 ;  /* 0x0000001002001986 */ /* 0x0007e2000c101d06 */
[----:B------:R-:W-:Y:S01]  /*1b30*/  ISETP.LT.AND P1, PT, R7, 0x200, !P0 ;  /* 0x000002000700780c */ /* 0x000fe20004721270 */
[----:B------:R-:W-:-:S02]  /*1b40*/  IMAD.WIDE R6, R6, R45, c[0x0][0x170] ;  /* 0x00005c0006067625 */ /* 0x000fc400078e022d */
[----:B--2---:R2:W-:Y:S01]  /*1b50*/  @P2 STG.E.128 [R4.64], R20 ;  /* 0x0000001404002986 */ /* 0x0045e2000c101d06 */
[C---:B------:R-:W-:Y:S01]  /*1b60*/  ISETP.LT.AND P2, PT, R9.reuse, 0x200, !P0 ;  /* 0x000002000900780c */ /* 0x040fe20004741270 */
[----:B------:R-:W-:Y:S01]  /*1b70*/  IMAD R9, R9, 0x1000, R108 ;  /* 0x0000100009097824 */ /* 0x000fe200078e026c */
[----:B------:R-:W-:-:S03]  /*1b80*/  ISETP.LT.AND P0, PT, R13, 0x200, !P0 ;  /* 0x000002000d00780c */ /* 0x000fc60004701270 */
[----:B------:R-:W-:-:S04]  /*1b90*/  IMAD.WIDE R8, R9, R45, c[0x0][0x170] ;  /* 0x00005c0009087625 */ /* 0x000fc800078e022d */
[----:B---3--:R-:W-:-:S04]  /*1ba0*/  IMAD.WIDE R2, R15, R45, c[0x0][0x170] ;  /* 0x00005c000f027625 */ /* 0x008fc800078e022d */
[-C--:B--2---:R-:W-:Y:S01]  /*1bb0*/  IMAD.WIDE R4, R11, R45.reuse, c[0x0][0x170] ;  /* 0x00005c000b047625 */ /* 0x084fe200078e022d */
[----:B------:R2:W-:Y:S03]  /*1bc0*/  @P5 STG.E.128 [R2.64], R24 ;  /* 0x0000001802005986 */ /* 0x0005e6000c101d06 */
[----:B------:R-:W-:Y:S01]  /*1bd0*/  IMAD.WIDE R10, R10, R45, c[0x0][0x170] ;  /* 0x00005c000a0a7625 */ /* 0x000fe200078e022d */
[----:B----4-:R2:W-:Y:S04]  /*1be0*/  @P4 STG.E.128 [R4.64], R28 ;  /* 0x0000001c04004986 */ /* 0x0105e8000c101d06 */
[----:B-1----:R2:W-:Y:S04]  /*1bf0*/  @P3 STG.E.128 [R6.64], R32 ;  /* 0x0000002006003986 */ /* 0x0025e8000c101d06 */
[----:B------:R2:W-:Y:S04]  /*1c00*/  @P2 STG.E.128 [R8.64], R36 ;  /* 0x0000002408002986 */ /* 0x0005e8000c101d06 */
[----:B------:R2:W-:Y:S01]  /*1c10*/  @P1 STG.E.128 [R10.64], R40 ;  /* 0x000000280a001986 */ /* 0x0005e2000c101d06 */
[----:B------:R-:W-:Y:S05]  /*1c20*/  @!P0 EXIT ;  /* 0x000000000000894d */ /* 0x000fea0003800000 */
[----:B--2---:R-:W1:Y:S01]  /*1c30*/  LDS.128 R4, [R12+0x1000] ;  /* 0x001000000c047984 */ /* 0x004e620000000c00 */
[----:B------:R-:W-:-:S04]  /*1c40*/  IMAD R2, R13, 0x1000, R108 ;  /* 0x000010000d027824 */ /* 0x000fc800078e026c */
[----:B------:R-:W-:-:S05]  /*1c50*/  IMAD.WIDE R2, R2, R45, c[0x0][0x170] ;  /* 0x00005c0002027625 */ /* 0x000fca00078e022d */
[----:B-1----:R-:W-:Y:S01]  /*1c60*/  STG.E.128 [R2.64], R4 ;  /* 0x0000000402007986 */ /* 0x002fe2000c101d06 */
[----:B------:R-:W-:Y:S05]  /*1c70*/  EXIT ;  /* 0x000000000000794d */ /* 0x000fea0003800000 */
.L_x_1:
[----:B------:R-:W-:-:S00]  /*1c80*/  BRA `(.L_x_1) ;  /* 0xfffffff000007947 */ /* 0x000fc0000383ffff */
[----:B------:R-:W-:-:S00]  /*1c90*/  NOP ;  /* 0x0000000000007918 */ /* 0x000fc00000000000 */
        /* <DEDUP_REMOVED lines=14> */
.L_x_2:


//--------------------- .nv.shared.triton_mm      --------------------------
	.section	.nv.shared.triton_mm,"aw",@nobits
	.sectionflags	@""
	.align	16
